//
// Generated by NVIDIA NVVM Compiler
//
// Compiler Build ID: CL-36424714
// Cuda compilation tools, release 13.0, V13.0.88
// Based on NVVM 20.0.0
//

.version 9.0
.target sm_100
.address_size 64

	// .globl	_Z12sgemm_kernelILj32ELj32ELj32ELj4EEvPfS0_S0_iii
// _ZZ12sgemm_kernelILj32ELj32ELj32ELj4EEvPfS0_S0_iiiE8shared_A has been demoted
// _ZZ12sgemm_kernelILj32ELj32ELj32ELj4EEvPfS0_S0_iiiE8shared_B has been demoted

.visible .entry _Z12sgemm_kernelILj32ELj32ELj32ELj4EEvPfS0_S0_iii(
	.param .u64 .ptr .align 1 _Z12sgemm_kernelILj32ELj32ELj32ELj4EEvPfS0_S0_iii_param_0,
	.param .u64 .ptr .align 1 _Z12sgemm_kernelILj32ELj32ELj32ELj4EEvPfS0_S0_iii_param_1,
	.param .u64 .ptr .align 1 _Z12sgemm_kernelILj32ELj32ELj32ELj4EEvPfS0_S0_iii_param_2,
	.param .u32 _Z12sgemm_kernelILj32ELj32ELj32ELj4EEvPfS0_S0_iii_param_3,
	.param .u32 _Z12sgemm_kernelILj32ELj32ELj32ELj4EEvPfS0_S0_iii_param_4,
	.param .u32 _Z12sgemm_kernelILj32ELj32ELj32ELj4EEvPfS0_S0_iii_param_5
)
{
	.reg .pred 	%p<3>;
	.reg .b32 	%r<41>;
	.reg .b32 	%f<315>;
	.reg .b64 	%rd<38>;
	// demoted variable
	.shared .align 4 .b8 _ZZ12sgemm_kernelILj32ELj32ELj32ELj4EEvPfS0_S0_iiiE8shared_A[4096];
	// demoted variable
	.shared .align 4 .b8 _ZZ12sgemm_kernelILj32ELj32ELj32ELj4EEvPfS0_S0_iiiE8shared_B[4096];
	ld.param.u32 	%r13, [_Z12sgemm_kernelILj32ELj32ELj32ELj4EEvPfS0_S0_iii_param_4];
	ld.param.u32 	%r14, [_Z12sgemm_kernelILj32ELj32ELj32ELj4EEvPfS0_S0_iii_param_5];
	mov.u32 	%r1, %tid.x;
	mov.u32 	%r2, %tid.y;
	mov.u32 	%r15, %ctaid.y;
	shl.b32 	%r3, %r15, 5;
	mov.u32 	%r16, %ctaid.x;
	shl.b32 	%r17, %r16, 5;
	cvt.u64.u32 	%rd1, %r17;
	setp.lt.s32 	%p1, %r14, 1;
	mov.f32 	%f311, 0f00000000;
	mov.f32 	%f312, %f311;
	mov.f32 	%f313, %f311;
	mov.f32 	%f314, %f311;
	@%p1 bra 	$L__BB0_3;
	shl.b32 	%r19, %r2, 7;
	mov.u32 	%r20, _ZZ12sgemm_kernelILj32ELj32ELj32ELj4EEvPfS0_S0_iiiE8shared_A;
	add.s32 	%r4, %r20, %r19;
	shl.b32 	%r21, %r1, 2;
	mad.lo.s32 	%r39, %r2, %r13, %r21;
	mad.lo.s32 	%r38, %r14, %r2, %r21;
	mov.b32 	%r40, 0;
	mov.f32 	%f311, 0f00000000;
$L__BB0_2:
	ld.param.u64 	%rd36, [_Z12sgemm_kernelILj32ELj32ELj32ELj4EEvPfS0_S0_iii_param_1];
	ld.param.u64 	%rd35, [_Z12sgemm_kernelILj32ELj32ELj32ELj4EEvPfS0_S0_iii_param_0];
	cvt.u64.u32 	%rd5, %r38;
	mul.lo.s32 	%r22, %r3, %r14;
	cvt.u64.u32 	%rd6, %r22;
	add.s64 	%rd7, %rd5, %rd6;
	cvta.to.global.u64 	%rd8, %rd35;
	shl.b64 	%rd9, %rd7, 2;
	add.s64 	%rd10, %rd8, %rd9;
	ld.global.v4.f32 	{%f15, %f16, %f17, %f18}, [%rd10];
	mov.u32 	%r23, %tid.x;
	shl.b32 	%r24, %r23, 4;
	add.s32 	%r25, %r4, %r24;
	st.shared.v4.f32 	[%r25], {%f15, %f16, %f17, %f18};
	cvt.u64.u32 	%rd11, %r39;
	add.s64 	%rd12, %rd11, %rd1;
	cvta.to.global.u64 	%rd13, %rd36;
	shl.b64 	%rd14, %rd12, 2;
	add.s64 	%rd15, %rd13, %rd14;
	ld.global.v4.f32 	{%f19, %f20, %f21, %f22}, [%rd15];
	shl.b32 	%r26, %r2, 7;
	mov.u32 	%r27, _ZZ12sgemm_kernelILj32ELj32ELj32ELj4EEvPfS0_S0_iiiE8shared_B;
	add.s32 	%r28, %r27, %r24;
	add.s32 	%r29, %r28, %r26;
	st.shared.v4.f32 	[%r29], {%f19, %f20, %f21, %f22};
	bar.sync 	0;
	ld.shared.f32 	%f23, [%r4];
	ld.shared.f32 	%f24, [%r28];
	fma.rn.f32 	%f25, %f23, %f24, %f314;
	ld.shared.f32 	%f26, [%r4+4];
	ld.shared.f32 	%f27, [%r28+128];
	fma.rn.f32 	%f28, %f26, %f27, %f25;
	ld.shared.f32 	%f29, [%r4+8];
	ld.shared.f32 	%f30, [%r28+256];
	fma.rn.f32 	%f31, %f29, %f30, %f28;
	ld.shared.f32 	%f32, [%r4+12];
	ld.shared.f32 	%f33, [%r28+384];
	fma.rn.f32 	%f34, %f32, %f33, %f31;
	ld.shared.f32 	%f35, [%r4+16];
	ld.shared.f32 	%f36, [%r28+512];
	fma.rn.f32 	%f37, %f35, %f36, %f34;
	ld.shared.f32 	%f38, [%r4+20];
	ld.shared.f32 	%f39, [%r28+640];
	fma.rn.f32 	%f40, %f38, %f39, %f37;
	ld.shared.f32 	%f41, [%r4+24];
	ld.shared.f32 	%f42, [%r28+768];
	fma.rn.f32 	%f43, %f41, %f42, %f40;
	ld.shared.f32 	%f44, [%r4+28];
	ld.shared.f32 	%f45, [%r28+896];
	fma.rn.f32 	%f46, %f44, %f45, %f43;
	ld.shared.f32 	%f47, [%r4+32];
	ld.shared.f32 	%f48, [%r28+1024];
	fma.rn.f32 	%f49, %f47, %f48, %f46;
	ld.shared.f32 	%f50, [%r4+36];
	ld.shared.f32 	%f51, [%r28+1152];
	fma.rn.f32 	%f52, %f50, %f51, %f49;
	ld.shared.f32 	%f53, [%r4+40];
	ld.shared.f32 	%f54, [%r28+1280];
	fma.rn.f32 	%f55, %f53, %f54, %f52;
	ld.shared.f32 	%f56, [%r4+44];
	ld.shared.f32 	%f57, [%r28+1408];
	fma.rn.f32 	%f58, %f56, %f57, %f55;
	ld.shared.f32 	%f59, [%r4+48];
	ld.shared.f32 	%f60, [%r28+1536];
	fma.rn.f32 	%f61, %f59, %f60, %f58;
	ld.shared.f32 	%f62, [%r4+52];
	ld.shared.f32 	%f63, [%r28+1664];
	fma.rn.f32 	%f64, %f62, %f63, %f61;
	ld.shared.f32 	%f65, [%r4+56];
	ld.shared.f32 	%f66, [%r28+1792];
	fma.rn.f32 	%f67, %f65, %f66, %f64;
	ld.shared.f32 	%f68, [%r4+60];
	ld.shared.f32 	%f69, [%r28+1920];
	fma.rn.f32 	%f70, %f68, %f69, %f67;
	ld.shared.f32 	%f71, [%r4+64];
	ld.shared.f32 	%f72, [%r28+2048];
	fma.rn.f32 	%f73, %f71, %f72, %f70;
	ld.shared.f32 	%f74, [%r4+68];
	ld.shared.f32 	%f75, [%r28+2176];
	fma.rn.f32 	%f76, %f74, %f75, %f73;
	ld.shared.f32 	%f77, [%r4+72];
	ld.shared.f32 	%f78, [%r28+2304];
	fma.rn.f32 	%f79, %f77, %f78, %f76;
	ld.shared.f32 	%f80, [%r4+76];
	ld.shared.f32 	%f81, [%r28+2432];
	fma.rn.f32 	%f82, %f80, %f81, %f79;
	ld.shared.f32 	%f83, [%r4+80];
	ld.shared.f32 	%f84, [%r28+2560];
	fma.rn.f32 	%f85, %f83, %f84, %f82;
	ld.shared.f32 	%f86, [%r4+84];
	ld.shared.f32 	%f87, [%r28+2688];
	fma.rn.f32 	%f88, %f86, %f87, %f85;
	ld.shared.f32 	%f89, [%r4+88];
	ld.shared.f32 	%f90, [%r28+2816];
	fma.rn.f32 	%f91, %f89, %f90, %f88;
	ld.shared.f32 	%f92, [%r4+92];
	ld.shared.f32 	%f93, [%r28+2944];
	fma.rn.f32 	%f94, %f92, %f93, %f91;
	ld.shared.f32 	%f95, [%r4+96];
	ld.shared.f32 	%f96, [%r28+3072];
	fma.rn.f32 	%f97, %f95, %f96, %f94;
	ld.shared.f32 	%f98, [%r4+100];
	ld.shared.f32 	%f99, [%r28+3200];
	fma.rn.f32 	%f100, %f98, %f99, %f97;
	ld.shared.f32 	%f101, [%r4+104];
	ld.shared.f32 	%f102, [%r28+3328];
	fma.rn.f32 	%f103, %f101, %f102, %f100;
	ld.shared.f32 	%f104, [%r4+108];
	ld.shared.f32 	%f105, [%r28+3456];
	fma.rn.f32 	%f106, %f104, %f105, %f103;
	ld.shared.f32 	%f107, [%r4+112];
	ld.shared.f32 	%f108, [%r28+3584];
	fma.rn.f32 	%f109, %f107, %f108, %f106;
	ld.shared.f32 	%f110, [%r4+116];
	ld.shared.f32 	%f111, [%r28+3712];
	fma.rn.f32 	%f112, %f110, %f111, %f109;
	ld.shared.f32 	%f113, [%r4+120];
	ld.shared.f32 	%f114, [%r28+3840];
	fma.rn.f32 	%f115, %f113, %f114, %f112;
	ld.shared.f32 	%f116, [%r4+124];
	ld.shared.f32 	%f117, [%r28+3968];
	fma.rn.f32 	%f314, %f116, %f117, %f115;
	ld.shared.f32 	%f118, [%r28+4];
	fma.rn.f32 	%f119, %f23, %f118, %f313;
	ld.shared.f32 	%f120, [%r28+132];
	fma.rn.f32 	%f121, %f26, %f120, %f119;
	ld.shared.f32 	%f122, [%r28+260];
	fma.rn.f32 	%f123, %f29, %f122, %f121;
	ld.shared.f32 	%f124, [%r28+388];
	fma.rn.f32 	%f125, %f32, %f124, %f123;
	ld.shared.f32 	%f126, [%r28+516];
	fma.rn.f32 	%f127, %f35, %f126, %f125;
	ld.shared.f32 	%f128, [%r28+644];
	fma.rn.f32 	%f129, %f38, %f128, %f127;
	ld.shared.f32 	%f130, [%r28+772];
	fma.rn.f32 	%f131, %f41, %f130, %f129;
	ld.shared.f32 	%f132, [%r28+900];
	fma.rn.f32 	%f133, %f44, %f132, %f131;
	ld.shared.f32 	%f134, [%r28+1028];
	fma.rn.f32 	%f135, %f47, %f134, %f133;
	ld.shared.f32 	%f136, [%r28+1156];
	fma.rn.f32 	%f137, %f50, %f136, %f135;
	ld.shared.f32 	%f138, [%r28+1284];
	fma.rn.f32 	%f139, %f53, %f138, %f137;
	ld.shared.f32 	%f140, [%r28+1412];
	fma.rn.f32 	%f141, %f56, %f140, %f139;
	ld.shared.f32 	%f142, [%r28+1540];
	fma.rn.f32 	%f143, %f59, %f142, %f141;
	ld.shared.f32 	%f144, [%r28+1668];
	fma.rn.f32 	%f145, %f62, %f144, %f143;
	ld.shared.f32 	%f146, [%r28+1796];
	fma.rn.f32 	%f147, %f65, %f146, %f145;
	ld.shared.f32 	%f148, [%r28+1924];
	fma.rn.f32 	%f149, %f68, %f148, %f147;
	ld.shared.f32 	%f150, [%r28+2052];
	fma.rn.f32 	%f151, %f71, %f150, %f149;
	ld.shared.f32 	%f152, [%r28+2180];
	fma.rn.f32 	%f153, %f74, %f152, %f151;
	ld.shared.f32 	%f154, [%r28+2308];
	fma.rn.f32 	%f155, %f77, %f154, %f153;
	ld.shared.f32 	%f156, [%r28+2436];
	fma.rn.f32 	%f157, %f80, %f156, %f155;
	ld.shared.f32 	%f158, [%r28+2564];
	fma.rn.f32 	%f159, %f83, %f158, %f157;
	ld.shared.f32 	%f160, [%r28+2692];
	fma.rn.f32 	%f161, %f86, %f160, %f159;
	ld.shared.f32 	%f162, [%r28+2820];
	fma.rn.f32 	%f163, %f89, %f162, %f161;
	ld.shared.f32 	%f164, [%r28+2948];
	fma.rn.f32 	%f165, %f92, %f164, %f163;
	ld.shared.f32 	%f166, [%r28+3076];
	fma.rn.f32 	%f167, %f95, %f166, %f165;
	ld.shared.f32 	%f168, [%r28+3204];
	fma.rn.f32 	%f169, %f98, %f168, %f167;
	ld.shared.f32 	%f170, [%r28+3332];
	fma.rn.f32 	%f171, %f101, %f170, %f169;
	ld.shared.f32 	%f172, [%r28+3460];
	fma.rn.f32 	%f173, %f104, %f172, %f171;
	ld.shared.f32 	%f174, [%r28+3588];
	fma.rn.f32 	%f175, %f107, %f174, %f173;
	ld.shared.f32 	%f176, [%r28+3716];
	fma.rn.f32 	%f177, %f110, %f176, %f175;
	ld.shared.f32 	%f178, [%r28+3844];
	fma.rn.f32 	%f179, %f113, %f178, %f177;
	ld.shared.f32 	%f180, [%r28+3972];
	fma.rn.f32 	%f313, %f116, %f180, %f179;
	ld.shared.f32 	%f181, [%r28+8];
	fma.rn.f32 	%f182, %f23, %f181, %f312;
	ld.shared.f32 	%f183, [%r28+136];
	fma.rn.f32 	%f184, %f26, %f183, %f182;
	ld.shared.f32 	%f185, [%r28+264];
	fma.rn.f32 	%f186, %f29, %f185, %f184;
	ld.shared.f32 	%f187, [%r28+392];
	fma.rn.f32 	%f188, %f32, %f187, %f186;
	ld.shared.f32 	%f189, [%r28+520];
	fma.rn.f32 	%f190, %f35, %f189, %f188;
	ld.shared.f32 	%f191, [%r28+648];
	fma.rn.f32 	%f192, %f38, %f191, %f190;
	ld.shared.f32 	%f193, [%r28+776];
	fma.rn.f32 	%f194, %f41, %f193, %f192;
	ld.shared.f32 	%f195, [%r28+904];
	fma.rn.f32 	%f196, %f44, %f195, %f194;
	ld.shared.f32 	%f197, [%r28+1032];
	fma.rn.f32 	%f198, %f47, %f197, %f196;
	ld.shared.f32 	%f199, [%r28+1160];
	fma.rn.f32 	%f200, %f50, %f199, %f198;
	ld.shared.f32 	%f201, [%r28+1288];
	fma.rn.f32 	%f202, %f53, %f201, %f200;
	ld.shared.f32 	%f203, [%r28+1416];
	fma.rn.f32 	%f204, %f56, %f203, %f202;
	ld.shared.f32 	%f205, [%r28+1544];
	fma.rn.f32 	%f206, %f59, %f205, %f204;
	ld.shared.f32 	%f207, [%r28+1672];
	fma.rn.f32 	%f208, %f62, %f207, %f206;
	ld.shared.f32 	%f209, [%r28+1800];
	fma.rn.f32 	%f210, %f65, %f209, %f208;
	ld.shared.f32 	%f211, [%r28+1928];
	fma.rn.f32 	%f212, %f68, %f211, %f210;
	ld.shared.f32 	%f213, [%r28+2056];
	fma.rn.f32 	%f214, %f71, %f213, %f212;
	ld.shared.f32 	%f215, [%r28+2184];
	fma.rn.f32 	%f216, %f74, %f215, %f214;
	ld.shared.f32 	%f217, [%r28+2312];
	fma.rn.f32 	%f218, %f77, %f217, %f216;
	ld.shared.f32 	%f219, [%r28+2440];
	fma.rn.f32 	%f220, %f80, %f219, %f218;
	ld.shared.f32 	%f221, [%r28+2568];
	fma.rn.f32 	%f222, %f83, %f221, %f220;
	ld.shared.f32 	%f223, [%r28+2696];
	fma.rn.f32 	%f224, %f86, %f223, %f222;
	ld.shared.f32 	%f225, [%r28+2824];
	fma.rn.f32 	%f226, %f89, %f225, %f224;
	ld.shared.f32 	%f227, [%r28+2952];
	fma.rn.f32 	%f228, %f92, %f227, %f226;
	ld.shared.f32 	%f229, [%r28+3080];
	fma.rn.f32 	%f230, %f95, %f229, %f228;
	ld.shared.f32 	%f231, [%r28+3208];
	fma.rn.f32 	%f232, %f98, %f231, %f230;
	ld.shared.f32 	%f233, [%r28+3336];
	fma.rn.f32 	%f234, %f101, %f233, %f232;
	ld.shared.f32 	%f235, [%r28+3464];
	fma.rn.f32 	%f236, %f104, %f235, %f234;
	ld.shared.f32 	%f237, [%r28+3592];
	fma.rn.f32 	%f238, %f107, %f237, %f236;
	ld.shared.f32 	%f239, [%r28+3720];
	fma.rn.f32 	%f240, %f110, %f239, %f238;
	ld.shared.f32 	%f241, [%r28+3848];
	fma.rn.f32 	%f242, %f113, %f241, %f240;
	ld.shared.f32 	%f243, [%r28+3976];
	fma.rn.f32 	%f312, %f116, %f243, %f242;
	ld.shared.f32 	%f244, [%r28+12];
	fma.rn.f32 	%f245, %f23, %f244, %f311;
	ld.shared.f32 	%f246, [%r28+140];
	fma.rn.f32 	%f247, %f26, %f246, %f245;
	ld.shared.f32 	%f248, [%r28+268];
	fma.rn.f32 	%f249, %f29, %f248, %f247;
	ld.shared.f32 	%f250, [%r28+396];
	fma.rn.f32 	%f251, %f32, %f250, %f249;
	ld.shared.f32 	%f252, [%r28+524];
	fma.rn.f32 	%f253, %f35, %f252, %f251;
	ld.shared.f32 	%f254, [%r28+652];
	fma.rn.f32 	%f255, %f38, %f254, %f253;
	ld.shared.f32 	%f256, [%r28+780];
	fma.rn.f32 	%f257, %f41, %f256, %f255;
	ld.shared.f32 	%f258, [%r28+908];
	fma.rn.f32 	%f259, %f44, %f258, %f257;
	ld.shared.f32 	%f260, [%r28+1036];
	fma.rn.f32 	%f261, %f47, %f260, %f259;
	ld.shared.f32 	%f262, [%r28+1164];
	fma.rn.f32 	%f263, %f50, %f262, %f261;
	ld.shared.f32 	%f264, [%r28+1292];
	fma.rn.f32 	%f265, %f53, %f264, %f263;
	ld.shared.f32 	%f266, [%r28+1420];
	fma.rn.f32 	%f267, %f56, %f266, %f265;
	ld.shared.f32 	%f268, [%r28+1548];
	fma.rn.f32 	%f269, %f59, %f268, %f267;
	ld.shared.f32 	%f270, [%r28+1676];
	fma.rn.f32 	%f271, %f62, %f270, %f269;
	ld.shared.f32 	%f272, [%r28+1804];
	fma.rn.f32 	%f273, %f65, %f272, %f271;
	ld.shared.f32 	%f274, [%r28+1932];
	fma.rn.f32 	%f275, %f68, %f274, %f273;
	ld.shared.f32 	%f276, [%r28+2060];
	fma.rn.f32 	%f277, %f71, %f276, %f275;
	ld.shared.f32 	%f278, [%r28+2188];
	fma.rn.f32 	%f279, %f74, %f278, %f277;
	ld.shared.f32 	%f280, [%r28+2316];
	fma.rn.f32 	%f281, %f77, %f280, %f279;
	ld.shared.f32 	%f282, [%r28+2444];
	fma.rn.f32 	%f283, %f80, %f282, %f281;
	ld.shared.f32 	%f284, [%r28+2572];
	fma.rn.f32 	%f285, %f83, %f284, %f283;
	ld.shared.f32 	%f286, [%r28+2700];
	fma.rn.f32 	%f287, %f86, %f286, %f285;
	ld.shared.f32 	%f288, [%r28+2828];
	fma.rn.f32 	%f289, %f89, %f288, %f287;
	ld.shared.f32 	%f290, [%r28+2956];
	fma.rn.f32 	%f291, %f92, %f290, %f289;
	ld.shared.f32 	%f292, [%r28+3084];
	fma.rn.f32 	%f293, %f95, %f292, %f291;
	ld.shared.f32 	%f294, [%r28+3212];
	fma.rn.f32 	%f295, %f98, %f294, %f293;
	ld.shared.f32 	%f296, [%r28+3340];
	fma.rn.f32 	%f297, %f101, %f296, %f295;
	ld.shared.f32 	%f298, [%r28+3468];
	fma.rn.f32 	%f299, %f104, %f298, %f297;
	ld.shared.f32 	%f300, [%r28+3596];
	fma.rn.f32 	%f301, %f107, %f300, %f299;
	ld.shared.f32 	%f302, [%r28+3724];
	fma.rn.f32 	%f303, %f110, %f302, %f301;
	ld.shared.f32 	%f304, [%r28+3852];
	fma.rn.f32 	%f305, %f113, %f304, %f303;
	ld.shared.f32 	%f306, [%r28+3980];
	fma.rn.f32 	%f311, %f116, %f306, %f305;
	bar.sync 	0;
	add.s32 	%r40, %r40, 32;
	shl.b32 	%r30, %r13, 5;
	add.s32 	%r39, %r39, %r30;
	add.s32 	%r38, %r38, 32;
	setp.lt.s32 	%p2, %r40, %r14;
	@%p2 bra 	$L__BB0_2;
$L__BB0_3:
	ld.param.u64 	%rd37, [_Z12sgemm_kernelILj32ELj32ELj32ELj4EEvPfS0_S0_iii_param_2];
	mul.lo.s32 	%r31, %r3, %r13;
	cvt.u64.u32 	%rd16, %r31;
	add.s64 	%rd17, %rd16, %rd1;
	mov.u32 	%r32, %tid.x;
	shl.b32 	%r33, %r32, 2;
	mad.lo.s32 	%r34, %r13, %r2, %r33;
	cvta.to.global.u64 	%rd18, %rd37;
	cvt.u64.u32 	%rd19, %r34;
	add.s64 	%rd20, %rd17, %rd19;
	shl.b64 	%rd21, %rd20, 2;
	add.s64 	%rd22, %rd18, %rd21;
	st.global.f32 	[%rd22], %f314;
	add.s32 	%r35, %r34, 1;
	cvt.u64.u32 	%rd23, %r35;
	add.s64 	%rd24, %rd17, %rd23;
	shl.b64 	%rd25, %rd24, 2;
	add.s64 	%rd26, %rd18, %rd25;
	st.global.f32 	[%rd26], %f313;
	add.s32 	%r36, %r34, 2;
	cvt.u64.u32 	%rd27, %r36;
	add.s64 	%rd28, %rd17, %rd27;
	shl.b64 	%rd29, %rd28, 2;
	add.s64 	%rd30, %rd18, %rd29;
	st.global.f32 	[%rd30], %f312;
	add.s32 	%r37, %r34, 3;
	cvt.u64.u32 	%rd31, %r37;
	add.s64 	%rd32, %rd17, %rd31;
	shl.b64 	%rd33, %rd32, 2;
	add.s64 	%rd34, %rd18, %rd33;
	st.global.f32 	[%rd34], %f311;
	ret;

}


// ===== COMPILED SASS (sm_100) =====

	.target	sm_100

	.elftype	@"ET_EXEC"


//--------------------- .note.nv.tkinfo           --------------------------
	.section	.note.nv.tkinfo,"",@"SHT_NOTE"
	.sectionflags	@"SHF_NOTE_NV_TKINFO"
	.tkinfo
        /*0018*/ 	.word	0x00000002
        /*0030*/ 	.string	""
        /*0030*/ 	.string	"ptxas"
        /*0030*/ 	.string	"Cuda compilation tools, release 13.0, V13.0.88"
        /*0030*/ 	.string	"Build cuda_13.0.r13.0/compiler.36424714_0"
        /*0030*/ 	.string	"-arch sm_100 -m 64 "



//--------------------- .note.nv.cuinfo           --------------------------
	.section	.note.nv.cuinfo,"",@"SHT_NOTE"
	.sectionflags	@"SHF_NOTE_NV_CUINFO"
        /*0018*/ 	.short	0x0002
        /*001a*/ 	.short	0x0064
        /*001c*/ 	.short	0x0082
	.zero		2


//--------------------- .nv.info                  --------------------------
	.section	.nv.info,"",@"SHT_CUDA_INFO"
	.align	4


	//----- nvinfo : EIATTR_REGCOUNT
	.align		4
        /*0000*/ 	.byte	0x04, 0x2f
        /*0002*/ 	.short	(.L_1 - .L_0)
	.align		4
.L_0:
        /*0004*/ 	.word	index@(_Z12sgemm_kernelILj32ELj32ELj32ELj4EEvPfS0_S0_iii)
        /*0008*/ 	.word	0x00000020


	//----- nvinfo : EIATTR_FRAME_SIZE
	.align		4
.L_1:
        /*000c*/ 	.byte	0x04, 0x11
        /*000e*/ 	.short	(.L_3 - .L_2)
	.align		4
.L_2:
        /*0010*/ 	.word	index@(_Z12sgemm_kernelILj32ELj32ELj32ELj4EEvPfS0_S0_iii)
        /*0014*/ 	.word	0x00000000


	//----- nvinfo : EIATTR_MIN_STACK_SIZE
	.align		4
.L_3:
        /*0018*/ 	.byte	0x04, 0x12
        /*001a*/ 	.short	(.L_5 - .L_4)
	.align		4
.L_4:
        /*001c*/ 	.word	index@(_Z12sgemm_kernelILj32ELj32ELj32ELj4EEvPfS0_S0_iii)
        /*0020*/ 	.word	0x00000000
.L_5:


//--------------------- .nv.compat                --------------------------
	.section	.nv.compat,"",@"SHT_CUDA_COMPAT_INFO"
	.align	4
        /*0000*/ 	.byte	0x02, 0x09, 0x00, 0x00, 0x02, 0x02, 0x01, 0x00, 0x02, 0x05, 0x05, 0x00, 0x03, 0x07, 0x01, 0x01
        /*0010*/ 	.byte	0x02, 0x03, 0x00, 0x00, 0x02, 0x06, 0x01, 0x00, 0x04, 0x0b, 0x08, 0x00, 0x09, 0x00, 0x00, 0x00
        /*0020*/ 	.byte	0x00, 0x00, 0x00, 0x00


//--------------------- .nv.info._Z12sgemm_kernelILj32ELj32ELj32ELj4EEvPfS0_S0_iii --------------------------
	.section	.nv.info._Z12sgemm_kernelILj32ELj32ELj32ELj4EEvPfS0_S0_iii,"",@"SHT_CUDA_INFO"
	.sectionflags	@""
	.align	4


	//----- nvinfo : EIATTR_CUDA_API_VERSION
	.align		4
        /*0000*/ 	.byte	0x04, 0x37
        /*0002*/ 	.short	(.L_7 - .L_6)
.L_6:
        /*0004*/ 	.word	0x00000082


	//----- nvinfo : EIATTR_KPARAM_INFO
	.align		4
.L_7:
        /*0008*/ 	.byte	0x04, 0x17
        /*000a*/ 	.short	(.L_9 - .L_8)
.L_8:
        /*000c*/ 	.word	0x00000000
        /*0010*/ 	.short	0x0005
        /*0012*/ 	.short	0x0020
        /*0014*/ 	.byte	0x00, 0xf0, 0x11, 0x00


	//----- nvinfo : EIATTR_KPARAM_INFO
	.align		4
.L_9:
        /*0018*/ 	.byte	0x04, 0x17
        /*001a*/ 	.short	(.L_11 - .L_10)
.L_10:
        /*001c*/ 	.word	0x00000000
        /*0020*/ 	.short	0x0004
        /*0022*/ 	.short	0x001c
        /*0024*/ 	.byte	0x00, 0xf0, 0x11, 0x00


	//----- nvinfo : EIATTR_KPARAM_INFO
	.align		4
.L_11:
        /*0028*/ 	.byte	0x04, 0x17
        /*002a*/ 	.short	(.L_13 - .L_12)
.L_12:
        /*002c*/ 	.word	0x00000000
        /*0030*/ 	.short	0x0003
        /*0032*/ 	.short	0x0018
        /*0034*/ 	.byte	0x00, 0xf0, 0x11, 0x00


	//----- nvinfo : EIATTR_KPARAM_INFO
	.align		4
.L_13:
        /*0038*/ 	.byte	0x04, 0x17
        /*003a*/ 	.short	(.L_15 - .L_14)
.L_14:
        /*003c*/ 	.word	0x00000000
        /*0040*/ 	.short	0x0002
        /*0042*/ 	.short	0x0010
        /*0044*/ 	.byte	0x00, 0xf5, 0x21, 0x00


	//----- nvinfo : EIATTR_KPARAM_INFO
	.align		4
.L_15:
        /*0048*/ 	.byte	0x04, 0x17
        /*004a*/ 	.short	(.L_17 - .L_16)
.L_16:
        /*004c*/ 	.word	0x00000000
        /*0050*/ 	.short	0x0001
        /*0052*/ 	.short	0x0008
        /*0054*/ 	.byte	0x00, 0xf5, 0x21, 0x00


	//----- nvinfo : EIATTR_KPARAM_INFO
	.align		4
.L_17:
        /*0058*/ 	.byte	0x04, 0x17
        /*005a*/ 	.short	(.L_19 - .L_18)
.L_18:
        /*005c*/ 	.word	0x00000000
        /*0060*/ 	.short	0x0000
        /*0062*/ 	.short	0x0000
        /*0064*/ 	.byte	0x00, 0xf5, 0x21, 0x00


	//----- nvinfo : EIATTR_SPARSE_MMA_MASK
	.align		4
.L_19:
        /*0068*/ 	.byte	0x03, 0x50
        /*006a*/ 	.short	0x0000


	//----- nvinfo : EIATTR_MAXREG_COUNT
	.align		4
        /*006c*/ 	.byte	0x03, 0x1b
        /*006e*/ 	.short	0x00ff


	//----- nvinfo : EIATTR_NUM_BARRIERS
	.align		4
        /*0070*/ 	.byte	0x02, 0x4c
        /*0072*/ 	.byte	0x01
	.zero		1


	//----- nvinfo : EIATTR_MERCURY_ISA_VERSION
	.align		4
        /*0074*/ 	.byte	0x03, 0x5f
        /*0076*/ 	.short	0x0101


	//----- nvinfo : EIATTR_VRC_CTA_INIT_COUNT
	.align		4
        /*0078*/ 	.byte	0x02, 0x4a
	.zero		1
	.zero		1


	//----- nvinfo : EIATTR_EXIT_INSTR_OFFSETS
	.align		4
        /*007c*/ 	.byte	0x04, 0x1c
        /*007e*/ 	.short	(.L_21 - .L_20)


	//   ....[0]....
.L_20:
        /*0080*/ 	.word	0x00000f80


	//----- nvinfo : EIATTR_CBANK_PARAM_SIZE
	.align		4
.L_21:
        /*0084*/ 	.byte	0x03, 0x19
        /*0086*/ 	.short	0x0024


	//----- nvinfo : EIATTR_PARAM_CBANK
	.align		4
        /*0088*/ 	.byte	0x04, 0x0a
        /*008a*/ 	.short	(.L_23 - .L_22)
	.align		4
.L_22:
        /*008c*/ 	.word	index@(.nv.constant0._Z12sgemm_kernelILj32ELj32ELj32ELj4EEvPfS0_S0_iii)
        /*0090*/ 	.short	0x0380
        /*0092*/ 	.short	0x0024


	//----- nvinfo : EIATTR_SW_WAR
	.align		4
.L_23:
        /*0094*/ 	.byte	0x04, 0x36
        /*0096*/ 	.short	(.L_25 - .L_24)
.L_24:
        /*0098*/ 	.word	0x00000008
.L_25:


//--------------------- .nv.callgraph             --------------------------
	.section	.nv.callgraph,"",@"SHT_CUDA_CALLGRAPH"
	.align	4
	.sectionentsize	8
	.align		4
        /*0000*/ 	.word	0x00000000
	.align		4
        /*0004*/ 	.word	0xffffffff
	.align		4
        /*0008*/ 	.word	0x00000000
	.align		4
        /*000c*/ 	.word	0xfffffffe
	.align		4
        /*0010*/ 	.word	0x00000000
	.align		4
        /*0014*/ 	.word	0xfffffffd
	.align		4
        /*0018*/ 	.word	0x00000000
	.align		4
        /*001c*/ 	.word	0xfffffffc


//--------------------- .text._Z12sgemm_kernelILj32ELj32ELj32ELj4EEvPfS0_S0_iii --------------------------
	.section	.text._Z12sgemm_kernelILj32ELj32ELj32ELj4EEvPfS0_S0_iii,"ax",@progbits
	.align	128
        .global         _Z12sgemm_kernelILj32ELj32ELj32ELj4EEvPfS0_S0_iii
        .type           _Z12sgemm_kernelILj32ELj32ELj32ELj4EEvPfS0_S0_iii,@function
        .size           _Z12sgemm_kernelILj32ELj32ELj32ELj4EEvPfS0_S0_iii,(.L_x_3 - _Z12sgemm_kernelILj32ELj32ELj32ELj4EEvPfS0_S0_iii)
        .other          _Z12sgemm_kernelILj32ELj32ELj32ELj4EEvPfS0_S0_iii,@"STO_CUDA_ENTRY STV_DEFAULT"
_Z12sgemm_kernelILj32ELj32ELj32ELj4EEvPfS0_S0_iii:
.text._Z12sgemm_kernelILj32ELj32ELj32ELj4EEvPfS0_S0_iii:
[----:B------:R-:W-:Y:S08]  /*0000*/  LDC R1, c[0x0][0x37c] ;  /* 0x0000df00ff017b82 */ /* 0x000ff00000000800 */
[----:B------:R-:W0:Y:S01]  /*0010*/  LDC R0, c[0x0][0x3a0] ;  /* 0x0000e800ff007b82 */ /* 0x000e220000000800 */
[----:B------:R-:W1:Y:S01]  /*0020*/  S2R R24, SR_TID.X ;  /* 0x0000000000187919 */ /* 0x000e620000002100 */
[----:B------:R-:W2:Y:S01]  /*0030*/  LDCU.64 UR10, c[0x0][0x358] ;  /* 0x00006b00ff0a77ac */ /* 0x000ea20008000a00 */
[----:B------:R-:W-:Y:S01]  /*0040*/  HFMA2 R14, -RZ, RZ, 0, 0 ;  /* 0x00000000ff0e7431 */ /* 0x000fe200000001ff */
[----:B------:R-:W-:Y:S01]  /*0050*/  CS2R R20, SRZ ;  /* 0x0000000000147805 */ /* 0x000fe2000001ff00 */
[----:B------:R-:W3:Y:S01]  /*0060*/  S2R R3, SR_TID.Y ;  /* 0x0000000000037919 */ /* 0x000ee20000002200 */
[----:B------:R-:W-:-:S02]  /*0070*/  MOV R12, RZ ;  /* 0x000000ff000c7202 */ /* 0x000fc40000000f00 */
[----:B------:R-:W4:Y:S08]  /*0080*/  S2UR UR5, SR_CTAID.Y ;  /* 0x00000000000579c3 */ /* 0x000f300000002600 */
[----:B------:R-:W5:Y:S01]  /*0090*/  S2UR UR6, SR_CTAID.X ;  /* 0x00000000000679c3 */ /* 0x000f620000002500 */
[----:B0-----:R-:W-:Y:S01]  /*00a0*/  ISETP.GE.AND P0, PT, R0, 0x1, PT ;  /* 0x000000010000780c */ /* 0x001fe20003f06270 */
[----:B----4-:R-:W-:-:S02]  /*00b0*/  USHF.L.U32 UR5, UR5, 0x5, URZ ;  /* 0x0000000505057899 */ /* 0x010fc400080006ff */
[----:B-----5:R-:W-:-:S10]  /*00c0*/  USHF.L.U32 UR6, UR6, 0x5, URZ ;  /* 0x0000000506067899 */ /* 0x020fd400080006ff */
[----:B-123--:R-:W-:Y:S05]  /*00d0*/  @!P0 BRA `(.L_x_0) ;  /* 0x0000000c00308947 */ /* 0x00efea0003800000 */
[----:B------:R-:W0:Y:S01]  /*00e0*/  S2UR UR9, SR_CgaCtaId ;  /* 0x00000000000979c3 */ /* 0x000e220000008800 */
[----:B------:R-:W-:Y:S01]  /*00f0*/  UMOV UR8, 0x400 ;  /* 0x0000040000087882 */ /* 0x000fe20000000000 */
[----:B------:R-:W-:Y:S01]  /*0100*/  SHF.L.U32 R26, R24, 0x2, RZ ;  /* 0x00000002181a7819 */ /* 0x000fe200000006ff */
[----:B------:R-:W1:Y:S01]  /*0110*/  LDCU.128 UR12, c[0x0][0x380] ;  /* 0x00007000ff0c77ac */ /* 0x000e620008000c00 */
[----:B------:R-:W-:-:S03]  /*0120*/  MOV R21, RZ ;  /* 0x000000ff00157202 */ /* 0x000fc60000000f00 */
[----:B------:R-:W-:Y:S01]  /*0130*/  IMAD R25, R3, R0, R26 ;  /* 0x0000000003197224 */ /* 0x000fe200078e021a */
[----:B------:R-:W2:Y:S01]  /*0140*/  LDC R2, c[0x0][0x39c] ;  /* 0x0000e700ff027b82 */ /* 0x000ea20000000800 */
[----:B0-----:R-:W-:-:S06]  /*0150*/  ULEA UR4, UR9, UR8, 0x18 ;  /* 0x0000000809047291 */ /* 0x001fcc000f8ec0ff */
[C---:B------:R-:W-:Y:S01]  /*0160*/  LEA R27, R3.reuse, UR4, 0x7 ;  /* 0x00000004031b7c11 */ /* 0x040fe2000f8e38ff */
[----:B------:R-:W-:Y:S01]  /*0170*/  UMOV UR4, URZ ;  /* 0x000000ff00047c82 */ /* 0x000fe20008000000 */
[----:B-12---:R-:W-:-:S07]  /*0180*/  IMAD R26, R3, R2, R26 ;  /* 0x00000002031a7224 */ /* 0x006fce00078e021a */
.L_x_1:
[----:B------:R-:W-:Y:S01]  /*0190*/  IMAD R6, R0, UR5, RZ ;  /* 0x0000000500067c24 */ /* 0x000fe2000f8e02ff */
[----:B------:R-:W-:-:S04]  /*01a0*/  IADD3 R4, P1, PT, R26, UR6, RZ ;  /* 0x000000061a047c10 */ /* 0x000fc8000ff3e0ff */
[----:B------:R-:W-:Y:S02]  /*01b0*/  IADD3 R6, P0, PT, R6, R25, RZ ;  /* 0x0000001906067210 */ /* 0x000fe40007f1e0ff */
[----:B------:R-:W-:Y:S02]  /*01c0*/  IADD3.X R5, PT, PT, RZ, RZ, RZ, P1, !PT ;  /* 0x000000ffff057210 */ /* 0x000fe40000ffe4ff */
[----:B------:R-:W-:Y:S02]  /*01d0*/  IADD3.X R7, PT, PT, RZ, RZ, RZ, P0, !PT ;  /* 0x000000ffff077210 */ /* 0x000fe400007fe4ff */
[----:B------:R-:W-:Y:S02]  /*01e0*/  LEA R18, P0, R6, UR12, 0x2 ;  /* 0x0000000c06127c11 */ /* 0x000fe4000f8010ff */
[----:B------:R-:W-:Y:S02]  /*01f0*/  LEA R16, P1, R4, UR14, 0x2 ;  /* 0x0000000e04107c11 */ /* 0x000fe4000f8210ff */
[----:B------:R-:W-:-:S02]  /*0200*/  LEA.HI.X R19, R6, UR13, R7, 0x2, P0 ;  /* 0x0000000d06137c11 */ /* 0x000fc400080f1407 */
[----:B------:R-:W-:-:S03]  /*0210*/  LEA.HI.X R17, R4, UR15, R5, 0x2, P1 ;  /* 0x0000000f04117c11 */ /* 0x000fc600088f1405 */
[----:B------:R-:W2:Y:S04]  /*0220*/  LDG.E.128 R4, desc[UR10][R18.64] ;  /* 0x0000000a12047981 */ /* 0x000ea8000c1e1d00 */
[----:B------:R-:W3:Y:S01]  /*0230*/  LDG.E.128 R8, desc[UR10][R16.64] ;  /* 0x0000000a10087981 */ /* 0x000ee2000c1e1d00 */
[----:B------:R-:W-:Y:S01]  /*0240*/  UIADD3 UR7, UPT, UPT, UR8, 0x1000, URZ ;  /* 0x0000100008077890 */ /* 0x000fe2000fffe0ff */
[----:B------:R-:W-:Y:S01]  /*0250*/  LEA R22, R24, R27, 0x4 ;  /* 0x0000001b18167211 */ /* 0x000fe200078e20ff */
[----:B------:R-:W-:Y:S01]  /*0260*/  UIADD3 UR4, UPT, UPT, UR4, 0x20, URZ ;  /* 0x0000002004047890 */ /* 0x000fe2000fffe0ff */
[----:B------:R-:W-:Y:S01]  /*0270*/  LEA R26, R2, R26, 0x5 ;  /* 0x0000001a021a7211 */ /* 0x000fe200078e28ff */
[----:B------:R-:W-:Y:S01]  /*0280*/  ULEA UR7, UR9, UR7, 0x18 ;  /* 0x0000000709077291 */ /* 0x000fe2000f8ec0ff */
[----:B------:R-:W-:-:S03]  /*0290*/  IADD3 R25, PT, PT, R25, 0x20, RZ ;  /* 0x0000002019197810 */ /* 0x000fc60007ffe0ff */
[----:B------:R-:W-:Y:S02]  /*02a0*/  ISETP.LE.AND P0, PT, R0, UR4, PT ;  /* 0x0000000400007c0c */ /* 0x000fe4000bf03270 */
[----:B------:R-:W-:-:S04]  /*02b0*/  LEA R28, R24, UR7, 0x4 ;  /* 0x00000007181c7c11 */ /* 0x000fc8000f8e20ff */
[----:B------:R-:W-:Y:S01]  /*02c0*/  LEA R29, R3, R28, 0x7 ;  /* 0x0000001c031d7211 */ /* 0x000fe200078e38ff */
[----:B--2---:R-:W-:Y:S04]  /*02d0*/  STS.128 [R22], R4 ;  /* 0x0000000416007388 */ /* 0x004fe80000000c00 */
[----:B---3--:R-:W-:Y:S01]  /*02e0*/  STS.128 [R29], R8 ;  /* 0x000000081d007388 */ /* 0x008fe20000000c00 */
[----:B------:R-:W-:Y:S06]  /*02f0*/  BAR.SYNC.DEFER_BLOCKING 0x0 ;  /* 0x0000000000007b1d */ /* 0x000fec0000010000 */
[----:B------:R-:W-:Y:S04]  /*0300*/  LDS.128 R4, [R27] ;  /* 0x000000001b047984 */ /* 0x000fe80000000c00 */
[----:B------:R-:W0:Y:S04]  /*0310*/  LDS.128 R8, [R28] ;  /* 0x000000001c087984 */ /* 0x000e280000000c00 */
[----:B------:R-:W1:Y:S01]  /*0320*/  LDS.128 R16, [R28+0x80] ;  /* 0x000080001c107984 */ /* 0x000e620000000c00 */
[C---:B0-----:R-:W-:Y:S01]  /*0330*/  FFMA R23, R4.reuse, R8, R12 ;  /* 0x0000000804177223 */ /* 0x041fe2000000000c */
[C---:B------:R-:W-:Y:S01]  /*0340*/  FFMA R8, R4.reuse, R9, R14 ;  /* 0x0000000904087223 */ /* 0x040fe2000000000e */
[C---:B------:R-:W-:Y:S01]  /*0350*/  FFMA R9, R4.reuse, R10, R20 ;  /* 0x0000000a04097223 */ /* 0x040fe20000000014 */
[----:B------:R-:W0:Y:S01]  /*0360*/  LDS.128 R12, [R28+0x100] ;  /* 0x000100001c0c7984 */ /* 0x000e220000000c00 */
[----:B------:R-:W-:Y:S01]  /*0370*/  FFMA R20, R4, R11, R21 ;  /* 0x0000000b04147223 */ /* 0x000fe20000000015 */
[C---:B-1----:R-:W-:Y:S01]  /*0380*/  FFMA R17, R5.reuse, R17, R8 ;  /* 0x0000001105117223 */ /* 0x042fe20000000008 */
[----:B------:R-:W-:Y:S01]  /*0390*/  FFMA R23, R16, R5, R23 ;  /* 0x0000000510177223 */ /* 0x000fe20000000017 */
[C---:B------:R-:W-:Y:S01]  /*03a0*/  FFMA R21, R5.reuse, R18, R9 ;  /* 0x0000001205157223 */ /* 0x040fe20000000009 */
[----:B------:R-:W-:Y:S01]  /*03b0*/  FFMA R20, R5, R19, R20 ;  /* 0x0000001305147223 */ /* 0x000fe20000000014 */
[----:B------:R-:W1:Y:S01]  /*03c0*/  LDS.128 R8, [R28+0x180] ;  /* 0x000180001c087984 */ /* 0x000e620000000c00 */
[----:B0-----:R-:W-:Y:S01]  /*03d0*/  FFMA R5, R12, R6, R23 ;  /* 0x000000060c057223 */ /* 0x001fe20000000017 */
[C---:B------:R-:W-:Y:S01]  /*03e0*/  FFMA R4, R6.reuse, R13, R17 ;  /* 0x0000000d06047223 */ /* 0x040fe20000000011 */
[C---:B------:R-:W-:Y:S01]  /*03f0*/  FFMA R21, R6.reuse, R14, R21 ;  /* 0x0000000e06157223 */ /* 0x040fe20000000015 */
[----:B------:R-:W-:Y:S01]  /*0400*/  FFMA R20, R6, R15, R20 ;  /* 0x0000000f06147223 */ /* 0x000fe20000000014 */
[----:B------:R-:W-:Y:S01]  /*0410*/  LDS.128 R16, [R28+0x200] ;  /* 0x000200001c107984 */ /* 0x000fe20000000c00 */
[----:B-1----:R-:W-:Y:S01]  /*0420*/  FFMA R5, R8, R7, R5 ;  /* 0x0000000708057223 */ /* 0x002fe20000000005 */
[----:B------:R-:W-:-:S02]  /*0430*/  FFMA R4, R7, R9, R4 ;  /* 0x0000000907047223 */ /* 0x000fc40000000004 */
[----:B------:R-:W0:Y:S01]  /*0440*/  LDS.128 R12, [R27+0x10] ;  /* 0x000010001b0c7984 */ /* 0x000e220000000c00 */
[C---:B------:R-:W-:Y:S01]  /*0450*/  FFMA R21, R7.reuse, R10, R21 ;  /* 0x0000000a07157223 */ /* 0x040fe20000000015 */
[----:B------:R-:W-:Y:S02]  /*0460*/  FFMA R20, R7, R11, R20 ;  /* 0x0000000b07147223 */ /* 0x000fe40000000014 */
        /* <DEDUP_REMOVED lines=111> */
[----:B-1----:R-:W-:Y:S01]  /*0b60*/  FFMA R23, R16, R5, R23 ;  /* 0x0000000510177223 */ /* 0x002fe20000000017 */
[C---:B------:R-:W-:Y:S01]  /*0b70*/  FFMA R17, R5.reuse, R17, R8 ;  /* 0x0000001105117223 */ /* 0x040fe20000000008 */
        /* <DEDUP_REMOVED lines=17> */
[----:B------:R-:W-:Y:S01]  /*0c90*/  FFMA R12, R12, R19, R8 ;  /* 0x000000130c0c7223 */ /* 0x000fe20000000008 */
[----:B------:R-:W0:Y:S01]  /*0ca0*/  LDS.128 R4, [R28+0xf00] ;  /* 0x000f00001c047984 */ /* 0x000e220000000c00 */
[----:B-1----:R-:W-:Y:S01]  /*0cb0*/  FFMA R29, R20, R13, R29 ;  /* 0x0000000d141d7223 */ /* 0x002fe2000000001d */
[C---:B------:R-:W-:Y:S01]  /*0cc0*/  FFMA R17, R13.reuse, R22, R17 ;  /* 0x000000160d117223 */ /* 0x040fe20000000011 */
[C---:B------:R-:W-:Y:S01]  /*0cd0*/  FFMA R21, R13.reuse, R21, R16 ;  /* 0x000000150d157223 */ /* 0x040fe20000000010 */
[----:B------:R-:W1:Y:S01]  /*0ce0*/  LDS.128 R8, [R28+0xf80] ;  /* 0x000f80001c087984 */ /* 0x000e620000000c00 */
[----:B------:R-:W-:Y:S01]  /*0cf0*/  FFMA R12, R13, R23, R12 ;  /* 0x000000170d0c7223 */ /* 0x000fe2000000000c */
[----:B0-----:R-:W-:Y:S01]  /*0d00*/  FFMA R29, R4, R14, R29 ;  /* 0x0000000e041d7223 */ /* 0x001fe2000000001d */
[C---:B------:R-:W-:Y:S01]  /*0d10*/  FFMA R17, R14.reuse, R6, R17 ;  /* 0x000000060e117223 */ /* 0x040fe20000000011 */
[C---:B------:R-:W-:Y:S01]  /*0d20*/  FFMA R4, R14.reuse, R5, R21 ;  /* 0x000000050e047223 */ /* 0x040fe20000000015 */
[----:B------:R-:W-:Y:S01]  /*0d30*/  FFMA R6, R14, R7, R12 ;  /* 0x000000070e067223 */ /* 0x000fe2000000000c */
[----:B-1----:R-:W-:Y:S01]  /*0d40*/  FFMA R12, R8, R15, R29 ;  /* 0x0000000f080c7223 */ /* 0x002fe2000000001d */
[C---:B------:R-:W-:Y:S01]  /*0d50*/  FFMA R20, R15.reuse, R10, R17 ;  /* 0x0000000a0f147223 */ /* 0x040fe20000000011 */
[C---:B------:R-:W-:Y:S01]  /*0d60*/  FFMA R14, R15.reuse, R9, R4 ;  /* 0x000000090f0e7223 */ /* 0x040fe20000000004 */
[----:B------:R-:W-:Y:S01]  /*0d70*/  FFMA R21, R15, R11, R6 ;  /* 0x0000000b0f157223 */ /* 0x000fe20000000006 */
[----:B------:R-:W-:Y:S06]  /*0d80*/  BAR.SYNC.DEFER_BLOCKING 0x0 ;  /* 0x0000000000007b1d */ /* 0x000fec0000010000 */
[----:B------:R-:W-:Y:S05]  /*0d90*/  @!P0 BRA `(.L_x_1) ;  /* 0xfffffff000fc8947 */ /* 0x000fea000383ffff */
.L_x_0:
[----:B------:R-:W0:Y:S01]  /*0da0*/  LDCU UR4, c[0x0][0x39c] ;  /* 0x00007380ff0477ac */ /* 0x000e220008000800 */
[----:B------:R-:W-:Y:S01]  /*0db0*/  SHF.L.U32 R24, R24, 0x2, RZ ;  /* 0x0000000218187819 */ /* 0x000fe200000006ff */
[----:B------:R-:W1:Y:S01]  /*0dc0*/  LDCU.64 UR8, c[0x0][0x390] ;  /* 0x00007200ff0877ac */ /* 0x000e620008000a00 */
[----:B0-----:R-:W-:-:S03]  /*0dd0*/  UIMAD UR5, UR5, UR4, URZ ;  /* 0x00000004050572a4 */ /* 0x001fc6000f8e02ff */
[----:B------:R-:W-:Y:S01]  /*0de0*/  IMAD R24, R3, UR4, R24 ;  /* 0x0000000403187c24 */ /* 0x000fe2000f8e0218 */
[----:B------:R-:W-:-:S04]  /*0df0*/  UIADD3 UR6, UP0, UPT, UR5, UR6, URZ ;  /* 0x0000000605067290 */ /* 0x000fc8000ff1e0ff */
[C---:B------:R-:W-:Y:S01]  /*0e00*/  IADD3 R0, PT, PT, R24.reuse, 0x1, RZ ;  /* 0x0000000118007810 */ /* 0x040fe20007ffe0ff */
[----:B------:R-:W-:Y:S01]  /*0e10*/  UIADD3.X UR4, UPT, UPT, URZ, URZ, URZ, UP0, !UPT ;  /* 0x000000ffff047290 */ /* 0x000fe200087fe4ff */
[C---:B------:R-:W-:Y:S02]  /*0e20*/  IADD3 R4, PT, PT, R24.reuse, 0x2, RZ ;  /* 0x0000000218047810 */ /* 0x040fe40007ffe0ff */
[C---:B------:R-:W-:Y:S02]  /*0e30*/  IADD3 R3, P0, PT, R24.reuse, UR6, RZ ;  /* 0x0000000618037c10 */ /* 0x040fe4000ff1e0ff */
[----:B------:R-:W-:Y:S02]  /*0e40*/  IADD3 R5, PT, PT, R24, 0x3, RZ ;  /* 0x0000000318057810 */ /* 0x000fe40007ffe0ff */
[----:B------:R-:W-:Y:S02]  /*0e50*/  IADD3.X R6, PT, PT, RZ, UR4, RZ, P0, !PT ;  /* 0x00000004ff067c10 */ /* 0x000fe400087fe4ff */
[----:B-1----:R-:W-:-:S02]  /*0e60*/  LEA R2, P0, R3, UR8, 0x2 ;  /* 0x0000000803027c11 */ /* 0x002fc4000f8010ff */
[----:B------:R-:W-:Y:S02]  /*0e70*/  IADD3 R11, P2, PT, R0, UR6, RZ ;  /* 0x00000006000b7c10 */ /* 0x000fe4000ff5e0ff */
[----:B------:R-:W-:Y:S02]  /*0e80*/  LEA.HI.X R3, R3, UR9, R6, 0x2, P0 ;  /* 0x0000000903037c11 */ /* 0x000fe400080f1406 */
[----:B------:R-:W-:Y:S02]  /*0e90*/  IADD3 R7, P0, PT, R4, UR6, RZ ;  /* 0x0000000604077c10 */ /* 0x000fe4000ff1e0ff */
[----:B------:R-:W-:Y:S01]  /*0ea0*/  IADD3 R0, P1, PT, R5, UR6, RZ ;  /* 0x0000000605007c10 */ /* 0x000fe2000ff3e0ff */
[----:B------:R-:W-:Y:S01]  /*0eb0*/  STG.E desc[UR10][R2.64], R12 ;  /* 0x0000000c02007986 */ /* 0x000fe2000c10190a */
[----:B------:R-:W-:Y:S02]  /*0ec0*/  IADD3.X R16, PT, PT, RZ, UR4, RZ, P2, !PT ;  /* 0x00000004ff107c10 */ /* 0x000fe400097fe4ff */
[----:B------:R-:W-:-:S02]  /*0ed0*/  LEA R4, P2, R11, UR8, 0x2 ;  /* 0x000000080b047c11 */ /* 0x000fc4000f8410ff */
[----:B------:R-:W-:Y:S02]  /*0ee0*/  IADD3.X R10, PT, PT, RZ, UR4, RZ, P0, !PT ;  /* 0x00000004ff0a7c10 */ /* 0x000fe400087fe4ff */
[----:B------:R-:W-:Y:S02]  /*0ef0*/  LEA R6, P0, R7, UR8, 0x2 ;  /* 0x0000000807067c11 */ /* 0x000fe4000f8010ff */
[----:B------:R-:W-:Y:S02]  /*0f00*/  IADD3.X R9, PT, PT, RZ, UR4, RZ, P1, !PT ;  /* 0x00000004ff097c10 */ /* 0x000fe40008ffe4ff */
[----:B------:R-:W-:Y:S02]  /*0f10*/  LEA R8, P1, R0, UR8, 0x2 ;  /* 0x0000000800087c11 */ /* 0x000fe4000f8210ff */
[----:B------:R-:W-:Y:S02]  /*0f20*/  LEA.HI.X R5, R11, UR9, R16, 0x2, P2 ;  /* 0x000000090b057c11 */ /* 0x000fe400090f1410 */
[----:B------:R-:W-:-:S02]  /*0f30*/  LEA.HI.X R7, R7, UR9, R10, 0x2, P0 ;  /* 0x0000000907077c11 */ /* 0x000fc400080f140a */
[----:B------:R-:W-:Y:S01]  /*0f40*/  LEA.HI.X R9, R0, UR9, R9, 0x2, P1 ;  /* 0x0000000900097c11 */ /* 0x000fe200088f1409 */
[----:B------:R-:W-:Y:S04]  /*0f50*/  STG.E desc[UR10][R4.64], R14 ;  /* 0x0000000e04007986 */ /* 0x000fe8000c10190a */
[----:B------:R-:W-:Y:S04]  /*0f60*/  STG.E desc[UR10][R6.64], R20 ;  /* 0x0000001406007986 */ /* 0x000fe8000c10190a */
[----:B------:R-:W-:Y:S01]  /*0f70*/  STG.E desc[UR10][R8.64], R21 ;  /* 0x0000001508007986 */ /* 0x000fe2000c10190a */
[----:B------:R-:W-:Y:S05]  /*0f80*/  EXIT ;  /* 0x000000000000794d */ /* 0x000fea0003800000 */
.L_x_2:
[----:B------:R-:W-:-:S00]  /*0f90*/  BRA `(.L_x_2) ;  /* 0xfffffffc00fc7947 */ /* 0x000fc0000383ffff */
[----:B------:R-:W-:-:S00]  /*0fa0*/  NOP ;  /* 0x0000000000007918 */ /* 0x000fc00000000000 */
        /* <DEDUP_REMOVED lines=13> */
.L_x_3:


//--------------------- .nv.shared._Z12sgemm_kernelILj32ELj32ELj32ELj4EEvPfS0_S0_iii --------------------------
	.section	.nv.shared._Z12sgemm_kernelILj32ELj32ELj32ELj4EEvPfS0_S0_iii,"aw",@nobits
	.sectionflags	@""
	.align	4
.nv.shared._Z12sgemm_kernelILj32ELj32ELj32ELj4EEvPfS0_S0_iii:
	.zero		9216


//--------------------- .nv.shared.reserved.0     --------------------------
	.section	.nv.shared.reserved.0,"aw",@nobits
	.weak		__nv_reservedSMEM_offset_0_alias
	.size		__nv_reservedSMEM_offset_0_alias, 0, 64
	.other		__nv_reservedSMEM_offset_0_alias,@"STO_CUDA_RESERVED_SHARED STV_DEFAULT"
__nv_reservedSMEM_offset_0_alias:
	.zero		0
	.zero		64


//--------------------- .nv.constant0._Z12sgemm_kernelILj32ELj32ELj32ELj4EEvPfS0_S0_iii --------------------------
	.section	.nv.constant0._Z12sgemm_kernelILj32ELj32ELj32ELj4EEvPfS0_S0_iii,"a",@progbits
	.sectionflags	@""
	.align	4
.nv.constant0._Z12sgemm_kernelILj32ELj32ELj32ELj4EEvPfS0_S0_iii:
	.zero		932


//--------------------- SYMBOLS --------------------------

	.type		.nv.reservedSmem.offset0,@object
	.size		.nv.reservedSmem.offset0,0x4
	.type		.nv.reservedSmem.cap,@object
	.size		.nv.reservedSmem.cap,0x4
